	.headerflags	@"EF_CUDA_TEXMODE_UNIFIED EF_CUDA_64BIT_ADDRESS EF_CUDA_ACCELERATORS EF_CUDA_SM90 EF_CUDA_VIRTUAL_SM(EF_CUDA_SM90)"
	.elftype	@"ET_EXEC"


//--------------------- .nv.info                  --------------------------
	.section	.nv.info,"",@"SHT_CUDA_INFO"
	.align	4


	//----- nvinfo : EIATTR_REGCOUNT
	.align		4
        /*0000*/ 	.byte	0x04, 0x2f
        /*0002*/ 	.short	(.L_3 - .L_2)
	.align		4
.L_2:
        /*0004*/ 	.word	index@(triton_poi_fused__native_batch_norm_legit_no_training_cat_relu_26)
        /*0008*/ 	.word	0x0000001c


	//----- nvinfo : EIATTR_MIN_STACK_SIZE
	.align		4
.L_3:
        /*000c*/ 	.byte	0x04, 0x12
        /*000e*/ 	.short	(.L_5 - .L_4)
	.align		4
.L_4:
        /*0010*/ 	.word	index@(triton_poi_fused__native_batch_norm_legit_no_training_cat_relu_26)
        /*0014*/ 	.word	0x00000000


	//----- nvinfo : EIATTR_FRAME_SIZE
	.align		4
.L_5:
        /*0018*/ 	.byte	0x04, 0x11
        /*001a*/ 	.short	(.L_7 - .L_6)
	.align		4
.L_6:
        /*001c*/ 	.word	index@(triton_poi_fused__native_batch_norm_legit_no_training_cat_relu_26)
        /*0020*/ 	.word	0x00000000


	//----- nvinfo : EIATTR_MIN_STACK_SIZE
	.align		4
.L_7:
        /*0024*/ 	.byte	0x04, 0x12
        /*0026*/ 	.short	(.L_9 - .L_8)
	.align		4
.L_8:
        /*0028*/ 	.word	index@(triton_poi_fused__native_batch_norm_legit_no_training_cat_relu_26)
        /*002c*/ 	.word	0x00000000
.L_9:


//--------------------- .nv.info.triton_poi_fused__native_batch_norm_legit_no_training_cat_relu_26 --------------------------
	.section	.nv.info.triton_poi_fused__native_batch_norm_legit_no_training_cat_relu_26,"",@"SHT_CUDA_INFO"
	.sectionflags	@""
	.align	4


	//----- nvinfo : EIATTR_CUDA_API_VERSION
	.align		4
        /*0000*/ 	.byte	0x04, 0x37
        /*0002*/ 	.short	(.L_11 - .L_10)
.L_10:
        /*0004*/ 	.word	0x0000007c


	//----- nvinfo : EIATTR_KPARAM_INFO
	.align		4
.L_11:
        /*0008*/ 	.byte	0x04, 0x17
        /*000a*/ 	.short	(.L_13 - .L_12)
.L_12:
        /*000c*/ 	.word	0x00000000
        /*0010*/ 	.short	0x0008
        /*0012*/ 	.short	0x0040
        /*0014*/ 	.byte	0x00, 0xf0, 0x11, 0x00


	//----- nvinfo : EIATTR_KPARAM_INFO
	.align		4
.L_13:
        /*0018*/ 	.byte	0x04, 0x17
        /*001a*/ 	.short	(.L_15 - .L_14)
.L_14:
        /*001c*/ 	.word	0x00000000
        /*0020*/ 	.short	0x0007
        /*0022*/ 	.short	0x0038
        /*0024*/ 	.byte	0x00, 0xf4, 0x21, 0x00


	//----- nvinfo : EIATTR_KPARAM_INFO
	.align		4
.L_15:
        /*0028*/ 	.byte	0x04, 0x17
        /*002a*/ 	.short	(.L_17 - .L_16)
.L_16:
        /*002c*/ 	.word	0x00000000
        /*0030*/ 	.short	0x0006
        /*0032*/ 	.short	0x0030
        /*0034*/ 	.byte	0x00, 0xf4, 0x21, 0x00


	//----- nvinfo : EIATTR_KPARAM_INFO
	.align		4
.L_17:
        /*0038*/ 	.byte	0x04, 0x17
        /*003a*/ 	.short	(.L_19 - .L_18)
.L_18:
        /*003c*/ 	.word	0x00000000
        /*0040*/ 	.short	0x0005
        /*0042*/ 	.short	0x0028
        /*0044*/ 	.byte	0x00, 0xf4, 0x21, 0x00


	//----- nvinfo : EIATTR_KPARAM_INFO
	.align		4
.L_19:
        /*0048*/ 	.byte	0x04, 0x17
        /*004a*/ 	.short	(.L_21 - .L_20)
.L_20:
        /*004c*/ 	.word	0x00000000
        /*0050*/ 	.short	0x0004
        /*0052*/ 	.short	0x0020
        /*0054*/ 	.byte	0x00, 0xf4, 0x21, 0x00


	//----- nvinfo : EIATTR_KPARAM_INFO
	.align		4
.L_21:
        /*0058*/ 	.byte	0x04, 0x17
        /*005a*/ 	.short	(.L_23 - .L_22)
.L_22:
        /*005c*/ 	.word	0x00000000
        /*0060*/ 	.short	0x0003
        /*0062*/ 	.short	0x0018
        /*0064*/ 	.byte	0x00, 0xf4, 0x21, 0x00


	//----- nvinfo : EIATTR_KPARAM_INFO
	.align		4
.L_23:
        /*0068*/ 	.byte	0x04, 0x17
        /*006a*/ 	.short	(.L_25 - .L_24)
.L_24:
        /*006c*/ 	.word	0x00000000
        /*0070*/ 	.short	0x0002
        /*0072*/ 	.short	0x0010
        /*0074*/ 	.byte	0x00, 0xf4, 0x21, 0x00


	//----- nvinfo : EIATTR_KPARAM_INFO
	.align		4
.L_25:
        /*0078*/ 	.byte	0x04, 0x17
        /*007a*/ 	.short	(.L_27 - .L_26)
.L_26:
        /*007c*/ 	.word	0x00000000
        /*0080*/ 	.short	0x0001
        /*0082*/ 	.short	0x0008
        /*0084*/ 	.byte	0x00, 0xf4, 0x21, 0x00


	//----- nvinfo : EIATTR_KPARAM_INFO
	.align		4
.L_27:
        /*0088*/ 	.byte	0x04, 0x17
        /*008a*/ 	.short	(.L_29 - .L_28)
.L_28:
        /*008c*/ 	.word	0x00000000
        /*0090*/ 	.short	0x0000
        /*0092*/ 	.short	0x0000
        /*0094*/ 	.byte	0x00, 0xf4, 0x21, 0x00


	//----- nvinfo : EIATTR_SPARSE_MMA_MASK
	.align		4
.L_29:
        /*0098*/ 	.byte	0x03, 0x50
        /*009a*/ 	.short	0x0000


	//----- nvinfo : EIATTR_MAXREG_COUNT
	.align		4
        /*009c*/ 	.byte	0x03, 0x1b
        /*009e*/ 	.short	0x00ff


	//----- nvinfo : EIATTR_EXIT_INSTR_OFFSETS
	.align		4
        /*00a0*/ 	.byte	0x04, 0x1c
        /*00a2*/ 	.short	(.L_31 - .L_30)


	//   ....[0]....
.L_30:
        /*00a4*/ 	.word	0x00000680


	//   ....[1]....
        /*00a8*/ 	.word	0x000006a0


	//----- nvinfo : EIATTR_REQNTID
	.align		4
.L_31:
        /*00ac*/ 	.byte	0x04, 0x10
        /*00ae*/ 	.short	(.L_33 - .L_32)
.L_32:
        /*00b0*/ 	.word	0x00000080
        /*00b4*/ 	.word	0x00000001
        /*00b8*/ 	.word	0x00000001


	//----- nvinfo : EIATTR_CBANK_PARAM_SIZE
	.align		4
.L_33:
        /*00bc*/ 	.byte	0x03, 0x19
        /*00be*/ 	.short	0x0044


	//----- nvinfo : EIATTR_PARAM_CBANK
	.align		4
        /*00c0*/ 	.byte	0x04, 0x0a
        /*00c2*/ 	.short	(.L_35 - .L_34)
	.align		4
.L_34:
        /*00c4*/ 	.word	index@(.nv.constant0.triton_poi_fused__native_batch_norm_legit_no_training_cat_relu_26)
        /*00c8*/ 	.short	0x0210
        /*00ca*/ 	.short	0x0044


	//----- nvinfo : EIATTR_SW_WAR
	.align		4
.L_35:
        /*00cc*/ 	.byte	0x04, 0x36
        /*00ce*/ 	.short	(.L_37 - .L_36)
.L_36:
        /*00d0*/ 	.word	0x00000008
.L_37:


//--------------------- .nv.callgraph             --------------------------
	.section	.nv.callgraph,"",@"SHT_CUDA_CALLGRAPH"
	.align	4
	.sectionentsize	8
	.align		4
        /*0000*/ 	.word	0x00000000
	.align		4
        /*0004*/ 	.word	0xffffffff
	.align		4
        /*0008*/ 	.word	0x00000000
	.align		4
        /*000c*/ 	.word	0xfffffffe
	.align		4
        /*0010*/ 	.word	0x00000000
	.align		4
        /*0014*/ 	.word	0xfffffffd
	.align		4
        /*0018*/ 	.word	0x00000000
	.align		4
        /*001c*/ 	.word	0xfffffffc


//--------------------- .nv.constant4             --------------------------
	.section	.nv.constant4,"a",@progbits
	.align	8
	.align		8
.nv.constant4:
        /*0000*/ 	.dword	_$_str
	.align		8
        /*0008*/ 	.dword	_$_str_$_2


//--------------------- .text.triton_poi_fused__native_batch_norm_legit_no_training_cat_relu_26 --------------------------
	.section	.text.triton_poi_fused__native_batch_norm_legit_no_training_cat_relu_26,"ax",@progbits
	.align	128
        .global         triton_poi_fused__native_batch_norm_legit_no_training_cat_relu_26
        .type           triton_poi_fused__native_batch_norm_legit_no_training_cat_relu_26,@function
        .size           triton_poi_fused__native_batch_norm_legit_no_training_cat_relu_26,(.L_x_1 - triton_poi_fused__native_batch_norm_legit_no_training_cat_relu_26)
        .other          triton_poi_fused__native_batch_norm_legit_no_training_cat_relu_26,@"STO_CUDA_ENTRY STV_DEFAULT"
triton_poi_fused__native_batch_norm_legit_no_training_cat_relu_26:
.text.triton_poi_fused__native_batch_norm_legit_no_training_cat_relu_26:
[----:B------:R-:W0:Y:S01]  /*0000*/  LDC R1, c[0x0][0x28] ;  /* 0x00000a00ff017b82 */ /* 0x000e220000000800 */
[----:B------:R-:W1:Y:S07]  /*0010*/  S2R R0, SR_TID.X ;  /* 0x0000000000007919 */ /* 0x000e6e0000002100 */
[----:B------:R-:W2:Y:S01]  /*0020*/  LDC.64 R4, c[0x0][0x228] ;  /* 0x00008a00ff047b82 */ /* 0x000ea20000000a00 */
[----:B------:R-:W-:Y:S01]  /*0030*/  IMAD.MOV.U32 R6, RZ, RZ, RZ ;  /* 0x000000ffff067224 */ /* 0x000fe200078e00ff */
[----:B------:R-:W-:Y:S01]  /*0040*/  ULDC.64 UR4, c[0x0][0x208] ;  /* 0x0000820000047ab9 */ /* 0x000fe20000000a00 */
[----:B------:R-:W3:Y:S01]  /*0050*/  S2R R3, SR_CTAID.X ;  /* 0x0000000000037919 */ /* 0x000ee20000002500 */
[----:B------:R-:W-:Y:S01]  /*0060*/  HFMA2.MMA R10, -RZ, RZ, 0, 0 ;  /* 0x00000000ff0a7435 */ /* 0x000fe200000001ff */
[----:B------:R-:W-:-:S03]  /*0070*/  ULDC.64 UR6, c[0x0][0x218] ;  /* 0x0000860000067ab9 */ /* 0x000fc60000000a00 */
[----:B------:R-:W4:Y:S01]  /*0080*/  LDC.64 R14, c[0x0][0x220] ;  /* 0x00008800ff0e7b82 */ /* 0x000f220000000a00 */
[----:B-1----:R-:W-:-:S05]  /*0090*/  IMAD.SHL.U32 R0, R0, 0x2, RZ ;  /* 0x0000000200007824 */ /* 0x002fca00078e00ff */
[----:B------:R-:W-:-:S05]  /*00a0*/  LOP3.LUT R0, R0, 0xfe, RZ, 0xc0, !PT ;  /* 0x000000fe00007812 */ /* 0x000fca00078ec0ff */
[----:B---3--:R-:W-:-:S05]  /*00b0*/  IMAD R0, R3, 0x100, R0 ;  /* 0x0000010003007824 */ /* 0x008fca00078e0200 */
[----:B------:R-:W-:Y:S02]  /*00c0*/  SHF.R.S32.HI R3, RZ, 0x1f, R0 ;  /* 0x0000001fff037819 */ /* 0x000fe40000011400 */
[----:B------:R-:W-:Y:S02]  /*00d0*/  ISETP.GE.AND P0, PT, R0, 0x8200, PT ;  /* 0x000082000000780c */ /* 0x000fe40003f06270 */
[----:B------:R-:W-:-:S04]  /*00e0*/  LEA.HI R3, R3, R0, RZ, 0x6 ;  /* 0x0000000003037211 */ /* 0x000fc800078f30ff */
[----:B------:R-:W-:-:S05]  /*00f0*/  SHF.R.S32.HI R11, RZ, 0x6, R3 ;  /* 0x00000006ff0b7819 */ /* 0x000fca0000011403 */
[----:B------:R-:W-:-:S05]  /*0100*/  IMAD.HI R2, R11, 0x7e07e07f, RZ ;  /* 0x7e07e07f0b027827 */ /* 0x000fca00078e02ff */
[----:B------:R-:W-:-:S04]  /*0110*/  SHF.R.U32.HI R7, RZ, 0x1f, R2 ;  /* 0x0000001fff077819 */ /* 0x000fc80000011602 */
[----:B------:R-:W-:-:S05]  /*0120*/  LEA.HI.SX32 R2, R2, R7, 0x1a ;  /* 0x0000000702027211 */ /* 0x000fca00078fd2ff */
[----:B------:R-:W-:-:S04]  /*0130*/  IMAD R11, R2, -0x82, R11 ;  /* 0xffffff7e020b7824 */ /* 0x000fc800078e020b */
[----:B--2---:R-:W-:-:S05]  /*0140*/  IMAD.WIDE R4, R11, 0x4, R4 ;  /* 0x000000040b047825 */ /* 0x004fca00078e0204 */
[----:B------:R-:W2:Y:S01]  /*0150*/  @!P0 LDG.E.EL R6, desc[UR4][R4.64] ;  /* 0x0000000404068981 */ /* 0x000ea2000c2e1900 */
[----:B------:R-:W-:-:S03]  /*0160*/  IMAD.HI R2, R0, 0x7e07e07f, RZ ;  /* 0x7e07e07f00027827 */ /* 0x000fc600078e02ff */
[----:B------:R1:W3:Y:S01]  /*0170*/  @!P0 LDG.E.EL R10, desc[UR4][R4.64] ;  /* 0x00000004040a8981 */ /* 0x0002e2000c2e1900 */
[----:B------:R-:W-:Y:S01]  /*0180*/  IMAD.SHL.U32 R8, R11, 0x40, RZ ;  /* 0x000000400b087824 */ /* 0x000fe200078e00ff */
[----:B------:R-:W-:-:S04]  /*0190*/  SHF.R.U32.HI R7, RZ, 0x1f, R2 ;  /* 0x0000001fff077819 */ /* 0x000fc80000011602 */
[----:B------:R-:W-:Y:S02]  /*01a0*/  LEA.HI.SX32 R17, R2, R7, 0x14 ;  /* 0x0000000702117211 */ /* 0x000fe400078fa2ff */
[----:B------:R-:W-:Y:S02]  /*01b0*/  LOP3.LUT R7, R3, 0xffffffc0, RZ, 0xc0, !PT ;  /* 0xffffffc003077812 */ /* 0x000fe400078ec0ff */
[----:B------:R-:W5:Y:S01]  /*01c0*/  LDC.64 R2, c[0x0][0x210] ;  /* 0x00008400ff027b82 */ /* 0x000f620000000a00 */
[C---:B------:R-:W-:Y:S02]  /*01d0*/  IMAD R9, R17.reuse, 0x300, RZ ;  /* 0x0000030011097824 */ /* 0x040fe400078e02ff */
[----:B------:R-:W-:Y:S02]  /*01e0*/  IMAD.IADD R7, R0, 0x1, -R7 ;  /* 0x0000000100077824 */ /* 0x000fe400078e0a07 */
[----:B-1----:R-:W-:Y:S01]  /*01f0*/  IMAD R4, R17, -0x2080, R0 ;  /* 0xffffdf8011047824 */ /* 0x002fe200078e0200 */
[----:B------:R-:W-:-:S02]  /*0200*/  SHF.R.S32.HI R13, RZ, 0x1f, R9 ;  /* 0x0000001fff0d7819 */ /* 0x000fc40000011409 */
[----:B------:R-:W-:Y:S01]  /*0210*/  IADD3 R18, P1, P2, R8, R7, R9 ;  /* 0x0000000708127210 */ /* 0x000fe20007a3e009 */
[----:B------:R-:W-:Y:S01]  /*0220*/  IMAD R25, R17, 0x1d80, R4 ;  /* 0x00001d8011197824 */ /* 0x000fe200078e0204 */
[----:B------:R-:W-:Y:S02]  /*0230*/  SHF.R.S32.HI R8, RZ, 0x1f, R8 ;  /* 0x0000001fff087819 */ /* 0x000fe40000011408 */
[----:B------:R-:W-:Y:S02]  /*0240*/  CS2R R4, SRZ ;  /* 0x0000000000047805 */ /* 0x000fe4000001ff00 */
[----:B------:R-:W-:Y:S02]  /*0250*/  SHF.R.S32.HI R7, RZ, 0x1f, R7 ;  /* 0x0000001fff077819 */ /* 0x000fe40000011407 */
[----:B------:R-:W-:Y:S02]  /*0260*/  LEA R16, P3, R18, UR6, 0x2 ;  /* 0x0000000612107c11 */ /* 0x000fe4000f8610ff */
[----:B------:R-:W-:-:S02]  /*0270*/  IADD3.X R7, R8, R7, R13, P1, P2 ;  /* 0x0000000708077210 */ /* 0x000fc40000fe440d */
[----:B------:R-:W1:Y:S01]  /*0280*/  LDC.64 R12, c[0x0][0x230] ;  /* 0x00008c00ff0c7b82 */ /* 0x000e620000000a00 */
[C---:B------:R-:W-:Y:S02]  /*0290*/  ISETP.GE.AND P2, PT, R11.reuse, 0x76, PT ;  /* 0x000000760b00780c */ /* 0x040fe40003f46270 */
[----:B------:R-:W-:Y:S02]  /*02a0*/  ISETP.GT.AND P1, PT, R11, 0x75, !P0 ;  /* 0x000000750b00780c */ /* 0x000fe40004724270 */
[----:B------:R-:W-:Y:S01]  /*02b0*/  ISETP.LT.AND P4, PT, R0, 0x8200, !P2 ;  /* 0x000082000000780c */ /* 0x000fe20005781270 */
[----:B-----5:R-:W-:Y:S01]  /*02c0*/  IMAD.WIDE R24, R25, 0x4, R2 ;  /* 0x0000000419187825 */ /* 0x020fe200078e0202 */
[----:B------:R-:W-:Y:S01]  /*02d0*/  CS2R R2, SRZ ;  /* 0x0000000000027805 */ /* 0x000fe2000001ff00 */
[----:B------:R-:W5:Y:S01]  /*02e0*/  LDC.64 R8, c[0x0][0x238] ;  /* 0x00008e00ff087b82 */ /* 0x000f620000000a00 */
[----:B------:R-:W-:Y:S01]  /*02f0*/  LEA.HI.X R17, R18, UR7, R7, 0x2, P3 ;  /* 0x0000000712117c11 */ /* 0x000fe200098f1407 */
[----:B----4-:R-:W-:Y:S01]  /*0300*/  IMAD.WIDE R22, R11, 0x4, R14 ;  /* 0x000000040b167825 */ /* 0x010fe200078e020e */
[----:B------:R-:W-:-:S02]  /*0310*/  MOV R7, RZ ;  /* 0x000000ff00077202 */ /* 0x000fc40000000f00 */
[----:B------:R-:W-:-:S03]  /*0320*/  CS2R R14, SRZ ;  /* 0x00000000000e7805 */ /* 0x000fc6000001ff00 */
[----:B------:R-:W4:Y:S04]  /*0330*/  @P1 LDG.E.64 R4, desc[UR4][R16.64+-0x7600] ;  /* 0xff8a000410041981 */ /* 0x000f28000c1e1b00 */
[----:B------:R-:W4:Y:S01]  /*0340*/  @P4 LDG.E.64 R2, desc[UR4][R24.64] ;  /* 0x0000000418024981 */ /* 0x000f22000c1e1b00 */
[----:B-1----:R-:W-:-:S03]  /*0350*/  IMAD.WIDE R12, R11, 0x4, R12 ;  /* 0x000000040b0c7825 */ /* 0x002fc600078e020c */
[----:B------:R-:W4:Y:S04]  /*0360*/  @!P0 LDG.E.EL R7, desc[UR4][R22.64] ;  /* 0x0000000416078981 */ /* 0x000f28000c2e1900 */
[----:B------:R-:W4:Y:S01]  /*0370*/  @!P0 LDG.E.EL R14, desc[UR4][R22.64] ;  /* 0x00000004160e8981 */ /* 0x000f22000c2e1900 */
[----:B-----5:R-:W-:Y:S01]  /*0380*/  IMAD.WIDE R8, R11, 0x4, R8 ;  /* 0x000000040b087825 */ /* 0x020fe200078e0208 */
[----:B------:R-:W-:-:S03]  /*0390*/  HFMA2.MMA R11, -RZ, RZ, 0, 0 ;  /* 0x00000000ff0b7435 */ /* 0x000fc600000001ff */
[----:B------:R-:W-:Y:S01]  /*03a0*/  IMAD.MOV.U32 R20, RZ, RZ, RZ ;  /* 0x000000ffff147224 */ /* 0x000fe200078e00ff */
[----:B------:R-:W5:Y:S01]  /*03b0*/  @!P0 LDG.E.EL R15, desc[UR4][R8.64] ;  /* 0x00000004080f8981 */ /* 0x000f62000c2e1900 */
[----:B------:R-:W-:-:S04]  /*03c0*/  IMAD.MOV.U32 R18, RZ, RZ, RZ ;  /* 0x000000ffff127224 */ /* 0x000fc800078e00ff */
[----:B------:R-:W5:Y:S04]  /*03d0*/  @!P0 LDG.E.EL R20, desc[UR4][R12.64] ;  /* 0x000000040c148981 */ /* 0x000f68000c2e1900 */
[----:B------:R1:W5:Y:S04]  /*03e0*/  @!P0 LDG.E.EL R18, desc[UR4][R12.64] ;  /* 0x000000040c128981 */ /* 0x000368000c2e1900 */
[----:B------:R1:W5:Y:S01]  /*03f0*/  @!P0 LDG.E.EL R11, desc[UR4][R8.64] ;  /* 0x00000004080b8981 */ /* 0x000362000c2e1900 */
[----:B------:R-:W-:Y:S01]  /*0400*/  IMAD.MOV.U32 R21, RZ, RZ, 0x3e800000 ;  /* 0x3e800000ff157424 */ /* 0x000fe200078e00ff */
[----:B01----:R-:W0:Y:S08]  /*0410*/  LDC.64 R12, c[0x0][0x240] ;  /* 0x00009000ff0c7b82 */ /* 0x003e300000000a00 */
[----:B------:R-:W1:Y:S01]  /*0420*/  LDC.64 R8, c[0x0][0x248] ;  /* 0x00009200ff087b82 */ /* 0x000e620000000a00 */
[----:B0-----:R-:W-:-:S04]  /*0430*/  IMAD.WIDE R12, R0, 0x4, R12 ;  /* 0x00000004000c7825 */ /* 0x001fc800078e020c */
[----:B-1----:R-:W-:-:S04]  /*0440*/  IMAD.WIDE R8, R0, 0x4, R8 ;  /* 0x0000000400087825 */ /* 0x002fc800078e0208 */
[----:B--2---:R-:W-:-:S04]  /*0450*/  FADD R6, R6, 9.9999997473787516356e-06 ;  /* 0x3727c5ac06067421 */ /* 0x004fc80000000000 */
[----:B------:R-:W0:Y:S01]  /*0460*/  MUFU.SQRT R16, R6 ;  /* 0x0000000600107308 */ /* 0x000e220000002000 */
[----:B---3--:R-:W-:-:S07]  /*0470*/  FADD R10, R10, 9.9999997473787516356e-06 ;  /* 0x3727c5ac0a0a7421 */ /* 0x008fce0000000000 */
[----:B------:R-:W1:Y:S01]  /*0480*/  MUFU.SQRT R17, R10 ;  /* 0x0000000a00117308 */ /* 0x000e620000002000 */
[C---:B0-----:R-:W-:Y:S02]  /*0490*/  FSETP.GT.AND P6, PT, R16.reuse, 8.50705917302346158658e+37, PT ;  /* 0x7e8000001000780b */ /* 0x041fe40003fc4000 */
[----:B------:R-:W-:Y:S02]  /*04a0*/  FSETP.GEU.AND P3, PT, R16, 1.175494350822287508e-38, PT ;  /* 0x008000001000780b */ /* 0x000fe40003f6e000 */
[----:B------:R-:W-:Y:S02]  /*04b0*/  FSEL R19, R21, 1, P6 ;  /* 0x3f80000015137808 */ /* 0x000fe40003000000 */
[----:B-1----:R-:W-:-:S07]  /*04c0*/  FSETP.GT.AND P5, PT, R17, 8.50705917302346158658e+37, PT ;  /* 0x7e8000001100780b */ /* 0x002fce0003fa4000 */
[----:B------:R-:W-:Y:S01]  /*04d0*/  @P6 FMUL R16, R16, 0.25 ;  /* 0x3e80000010106820 */ /* 0x000fe20000400000 */
[----:B------:R-:W-:-:S03]  /*04e0*/  FSETP.GEU.AND P6, PT, R17, 1.175494350822287508e-38, PT ;  /* 0x008000001100780b */ /* 0x000fc60003fce000 */
[----:B------:R-:W-:Y:S02]  /*04f0*/  @!P3 FMUL R16, R16, 16777216 ;  /* 0x4b8000001010b820 */ /* 0x000fe40000400000 */
[----:B------:R-:W-:-:S08]  /*0500*/  @P5 FMUL R17, R17, 0.25 ;  /* 0x3e80000011115820 */ /* 0x000fd00000400000 */
[----:B------:R-:W-:Y:S01]  /*0510*/  @!P6 FMUL R17, R17, 16777216 ;  /* 0x4b8000001111e820 */ /* 0x000fe20000400000 */
[----:B------:R-:W0:Y:S01]  /*0520*/  MUFU.RCP R16, R16 ;  /* 0x0000001000107308 */ /* 0x000e220000001000 */
[----:B------:R-:W-:-:S07]  /*0530*/  FSEL R6, R21, 1, P5 ;  /* 0x3f80000015067808 */ /* 0x000fce0002800000 */
[----:B------:R-:W1:Y:S01]  /*0540*/  MUFU.RCP R17, R17 ;  /* 0x0000001100117308 */ /* 0x000e620000001000 */
[----:B----4-:R-:W-:Y:S02]  /*0550*/  SEL R2, R2, RZ, P4 ;  /* 0x000000ff02027207 */ /* 0x010fe40002000000 */
[----:B------:R-:W-:Y:S01]  /*0560*/  SEL R3, R3, RZ, P4 ;  /* 0x000000ff03037207 */ /* 0x000fe20002000000 */
[----:B------:R-:W-:Y:S01]  /*0570*/  @!P3 FMUL R19, R19, 16777216 ;  /* 0x4b8000001313b820 */ /* 0x000fe20000400000 */
[----:B------:R-:W-:Y:S01]  /*0580*/  @P2 SEL R2, R4, RZ, P1 ;  /* 0x000000ff04022207 */ /* 0x000fe20000800000 */
[----:B------:R-:W-:Y:S01]  /*0590*/  @!P6 FMUL R6, R6, 16777216 ;  /* 0x4b8000000606e820 */ /* 0x000fe20000400000 */
[----:B------:R-:W-:Y:S01]  /*05a0*/  @P2 SEL R3, R5, RZ, P1 ;  /* 0x000000ff05032207 */ /* 0x000fe20000800000 */
[----:B0-----:R-:W-:Y:S02]  /*05b0*/  FMUL R16, R16, R19 ;  /* 0x0000001310107220 */ /* 0x001fe40000400000 */
[----:B------:R-:W-:-:S02]  /*05c0*/  FADD R7, R2, -R7 ;  /* 0x8000000702077221 */ /* 0x000fc40000000000 */
[----:B------:R-:W-:Y:S01]  /*05d0*/  FADD R14, R3, -R14 ;  /* 0x8000000e030e7221 */ /* 0x000fe20000000000 */
[----:B-1----:R-:W-:Y:S01]  /*05e0*/  FMUL R17, R17, R6 ;  /* 0x0000000611117220 */ /* 0x002fe20000400000 */
[----:B------:R-:W-:-:S03]  /*05f0*/  FMUL R16, R7, R16 ;  /* 0x0000001007107220 */ /* 0x000fc60000400000 */
[----:B------:R-:W-:Y:S01]  /*0600*/  FMUL R14, R14, R17 ;  /* 0x000000110e0e7220 */ /* 0x000fe20000400000 */
[----:B-----5:R-:W-:Y:S01]  /*0610*/  FFMA R15, R16, R20, R15 ;  /* 0x00000014100f7223 */ /* 0x020fe2000000000f */
[----:B------:R0:W-:Y:S02]  /*0620*/  @!P0 STG.E.64 desc[UR4][R12.64], R2 ;  /* 0x000000020c008986 */ /* 0x0001e4000c101b04 */
[----:B------:R-:W-:Y:S02]  /*0630*/  FFMA R11, R14, R18, R11 ;  /* 0x000000120e0b7223 */ /* 0x000fe4000000000b */
[----:B------:R-:W-:-:S03]  /*0640*/  FSETP.GEU.AND P1, PT, R15, RZ, PT ;  /* 0x000000ff0f00720b */ /* 0x000fc60003f2e000 */
[----:B------:R-:W-:Y:S02]  /*0650*/  FSETP.GEU.AND P2, PT, R11, RZ, PT ;  /* 0x000000ff0b00720b */ /* 0x000fe40003f4e000 */
[----:B------:R-:W-:Y:S02]  /*0660*/  FSEL R10, R15, RZ, P1 ;  /* 0x000000ff0f0a7208 */ /* 0x000fe40000800000 */
[----:B------:R-:W-:Y:S01]  /*0670*/  FSEL R11, R11, RZ, P2 ;  /* 0x000000ff0b0b7208 */ /* 0x000fe20001000000 */
[----:B0-----:R-:W-:Y:S08]  /*0680*/  @P0 EXIT ;  /* 0x000000000000094d */ /* 0x001ff00003800000 */
[----:B------:R-:W-:Y:S01]  /*0690*/  STG.E.64 desc[UR4][R8.64], R10 ;  /* 0x0000000a08007986 */ /* 0x000fe2000c101b04 */
[----:B------:R-:W-:Y:S05]  /*06a0*/  EXIT ;  /* 0x000000000000794d */ /* 0x000fea0003800000 */
.L_x_0:
[----:B------:R-:W-:-:S00]  /*06b0*/  BRA `(.L_x_0) ;  /* 0xfffffffc00fc7947 */ /* 0x000fc0000383ffff */
[----:B------:R-:W-:-:S00]  /*06c0*/  NOP ;  /* 0x0000000000007918 */ /* 0x000fc00000000000 */
        /* <DEDUP_REMOVED lines=11> */
.L_x_1:


//--------------------- .nv.global.init           --------------------------
	.section	.nv.global.init,"aw",@progbits
.nv.global.init:
	.type		_$_str,@object
	.size		_$_str,(_$_str_$_2 - _$_str)
_$_str:
        /*0000*/ 	.byte	0x5f, 0x5f, 0x43, 0x55, 0x44, 0x41, 0x5f, 0x46, 0x54, 0x5a, 0x00
	.type		_$_str_$_2,@object
	.size		_$_str_$_2,(.L_1 - _$_str_$_2)
_$_str_$_2:
        /*000b*/ 	.byte	0x5f, 0x5f, 0x43, 0x55, 0x44, 0x41, 0x5f, 0x50, 0x52, 0x45, 0x43, 0x5f, 0x53, 0x51, 0x52, 0x54
        /*001b*/ 	.byte	0x00
.L_1:


//--------------------- .nv.constant0.triton_poi_fused__native_batch_norm_legit_no_training_cat_relu_26 --------------------------
	.section	.nv.constant0.triton_poi_fused__native_batch_norm_legit_no_training_cat_relu_26,"a",@progbits
	.sectionflags	@""
	.align	4
.nv.constant0.triton_poi_fused__native_batch_norm_legit_no_training_cat_relu_26:
	.zero		596
